//
// Generated by NVIDIA NVVM Compiler
//
// Compiler Build ID: CL-36424714
// Cuda compilation tools, release 13.0, V13.0.88
// Based on NVVM 20.0.0
//

.version 9.0
.target sm_100
.address_size 64

	// .globl	_Z5octalPiS_i

.visible .entry _Z5octalPiS_i(
	.param .u64 .ptr .align 1 _Z5octalPiS_i_param_0,
	.param .u64 .ptr .align 1 _Z5octalPiS_i_param_1,
	.param .u32 _Z5octalPiS_i_param_2
)
{
	.reg .pred 	%p<6>;
	.reg .b32 	%r<40>;
	.reg .b64 	%rd<8>;

	ld.param.u64 	%rd3, [_Z5octalPiS_i_param_0];
	ld.param.u64 	%rd4, [_Z5octalPiS_i_param_1];
	ld.param.u32 	%r12, [_Z5octalPiS_i_param_2];
	mov.u32 	%r13, %ntid.x;
	mov.u32 	%r14, %ctaid.x;
	mov.u32 	%r15, %tid.x;
	mad.lo.s32 	%r1, %r13, %r14, %r15;
	setp.ge.s32 	%p1, %r1, %r12;
	@%p1 bra 	$L__BB0_6;
	cvta.to.global.u64 	%rd5, %rd3;
	cvta.to.global.u64 	%rd6, %rd4;
	mul.wide.s32 	%rd7, %r1, 4;
	add.s64 	%rd1, %rd6, %rd7;
	mov.b32 	%r37, 0;
	st.global.u32 	[%rd1], %r37;
	add.s64 	%rd2, %rd5, %rd7;
	ld.global.u32 	%r36, [%rd2];
	setp.lt.s32 	%p2, %r36, 1;
	@%p2 bra 	$L__BB0_2;
	bra.uni 	$L__BB0_7;
$L__BB0_2:
	setp.lt.s32 	%p4, %r37, 1;
	mov.b32 	%r39, 0;
	@%p4 bra 	$L__BB0_5;
	mov.b32 	%r39, 0;
$L__BB0_4:
	mul.hi.s32 	%r30, %r37, 1717986919;
	shr.u32 	%r31, %r30, 31;
	shr.s32 	%r32, %r30, 2;
	add.s32 	%r10, %r32, %r31;
	mul.lo.s32 	%r33, %r10, 10;
	sub.s32 	%r34, %r37, %r33;
	mad.lo.s32 	%r39, %r39, 10, %r34;
	setp.gt.s32 	%p5, %r37, 9;
	mov.u32 	%r37, %r10;
	@%p5 bra 	$L__BB0_4;
$L__BB0_5:
	st.global.u32 	[%rd1], %r39;
$L__BB0_6:
	ret;
$L__BB0_7:
	shr.s32 	%r17, %r36, 31;
	shr.u32 	%r18, %r17, 29;
	add.s32 	%r19, %r36, %r18;
	and.b32  	%r20, %r19, -8;
	sub.s32 	%r21, %r36, %r20;
	ld.global.u32 	%r22, [%rd1];
	mad.lo.s32 	%r23, %r22, 10, %r21;
	st.global.u32 	[%rd1], %r23;
	ld.global.u32 	%r24, [%rd2];
	shr.s32 	%r25, %r24, 31;
	shr.u32 	%r26, %r25, 29;
	add.s32 	%r27, %r24, %r26;
	shr.s32 	%r36, %r27, 3;
	st.global.u32 	[%rd2], %r36;
	setp.gt.s32 	%p3, %r24, 7;
	@%p3 bra 	$L__BB0_7;
	ld.global.u32 	%r37, [%rd1];
	bra.uni 	$L__BB0_2;

}
	// .globl	_Z6octal2PiS_i
.visible .entry _Z6octal2PiS_i(
	.param .u64 .ptr .align 1 _Z6octal2PiS_i_param_0,
	.param .u64 .ptr .align 1 _Z6octal2PiS_i_param_1,
	.param .u32 _Z6octal2PiS_i_param_2
)
{
	.local .align 16 .b8 	__local_depot1[16];
	.reg .b64 	%SP;
	.reg .b64 	%SPL;
	.reg .pred 	%p<14>;
	.reg .b16 	%rs<5>;
	.reg .b32 	%r<157>;
	.reg .b64 	%rd<71>;

	mov.u64 	%SPL, __local_depot1;
	ld.param.u64 	%rd2, [_Z6octal2PiS_i_param_0];
	ld.param.u64 	%rd3, [_Z6octal2PiS_i_param_1];
	ld.param.u32 	%r42, [_Z6octal2PiS_i_param_2];
	add.u64 	%rd1, %SPL, 0;
	mov.u32 	%r43, %ntid.x;
	mov.u32 	%r44, %ctaid.x;
	mov.u32 	%r45, %tid.x;
	mad.lo.s32 	%r1, %r43, %r44, %r45;
	setp.ge.s32 	%p1, %r1, %r42;
	@%p1 bra 	$L__BB1_19;
	cvta.to.global.u64 	%rd5, %rd2;
	mul.wide.s32 	%rd6, %r1, 4;
	add.s64 	%rd7, %rd5, %rd6;
	ld.global.u32 	%r140, [%rd7];
	setp.ne.s32 	%p2, %r140, 0;
	mov.b32 	%r139, 0;
	@%p2 bra 	$L__BB1_3;
	mov.b16 	%rs1, 48;
	st.local.u8 	[%rd1], %rs1;
	mov.b32 	%r139, 1;
$L__BB1_3:
	setp.lt.s32 	%p3, %r140, 1;
	@%p3 bra 	$L__BB1_4;
	bra.uni 	$L__BB1_20;
$L__BB1_4:
	setp.lt.s32 	%p5, %r139, 1;
	mov.b32 	%r156, 0;
	@%p5 bra 	$L__BB1_18;
	and.b32  	%r5, %r139, 15;
	setp.lt.u32 	%p6, %r139, 16;
	mov.b32 	%r156, 0;
	mov.u32 	%r148, %r139;
	@%p6 bra 	$L__BB1_9;
	add.s32 	%r142, %r139, -8;
	and.b32  	%r52, %r139, -16;
	neg.s32 	%r141, %r52;
	mov.b32 	%r156, 0;
$L__BB1_7:
	.pragma "nounroll";
	add.s32 	%r53, %r142, 7;
	cvt.u64.u32 	%rd10, %r53;
	add.s64 	%rd11, %rd1, %rd10;
	ld.local.s8 	%r54, [%rd11];
	mad.lo.s32 	%r55, %r156, 10, %r54;
	add.s32 	%r56, %r142, 6;
	cvt.u64.u32 	%rd12, %r56;
	add.s64 	%rd13, %rd1, %rd12;
	ld.local.s8 	%r57, [%rd13];
	mad.lo.s32 	%r58, %r55, 10, %r57;
	add.s32 	%r59, %r142, 5;
	cvt.u64.u32 	%rd14, %r59;
	add.s64 	%rd15, %rd1, %rd14;
	ld.local.s8 	%r60, [%rd15];
	mad.lo.s32 	%r61, %r58, 10, %r60;
	add.s32 	%r62, %r142, 4;
	cvt.u64.u32 	%rd16, %r62;
	add.s64 	%rd17, %rd1, %rd16;
	ld.local.s8 	%r63, [%rd17];
	mad.lo.s32 	%r64, %r61, 10, %r63;
	add.s32 	%r65, %r142, 3;
	cvt.u64.u32 	%rd18, %r65;
	add.s64 	%rd19, %rd1, %rd18;
	ld.local.s8 	%r66, [%rd19];
	mad.lo.s32 	%r67, %r64, 10, %r66;
	add.s32 	%r68, %r142, 2;
	cvt.u64.u32 	%rd20, %r68;
	add.s64 	%rd21, %rd1, %rd20;
	ld.local.s8 	%r69, [%rd21];
	mad.lo.s32 	%r70, %r67, 10, %r69;
	add.s32 	%r71, %r142, 1;
	cvt.u64.u32 	%rd22, %r71;
	add.s64 	%rd23, %rd1, %rd22;
	ld.local.s8 	%r72, [%rd23];
	mad.lo.s32 	%r73, %r70, 10, %r72;
	cvt.u64.u32 	%rd24, %r142;
	add.s64 	%rd25, %rd1, %rd24;
	ld.local.s8 	%r74, [%rd25];
	mad.lo.s32 	%r75, %r73, 10, %r74;
	add.s32 	%r76, %r142, -1;
	cvt.u64.u32 	%rd26, %r76;
	add.s64 	%rd27, %rd1, %rd26;
	ld.local.s8 	%r77, [%rd27];
	mad.lo.s32 	%r78, %r75, 10, %r77;
	add.s32 	%r79, %r142, -2;
	cvt.u64.u32 	%rd28, %r79;
	add.s64 	%rd29, %rd1, %rd28;
	ld.local.s8 	%r80, [%rd29];
	mad.lo.s32 	%r81, %r78, 10, %r80;
	add.s32 	%r82, %r142, -8;
	add.s32 	%r83, %r142, -3;
	cvt.u64.u32 	%rd30, %r83;
	add.s64 	%rd31, %rd1, %rd30;
	ld.local.s8 	%r84, [%rd31];
	mad.lo.s32 	%r85, %r81, 10, %r84;
	add.s32 	%r86, %r142, -4;
	cvt.u64.u32 	%rd32, %r86;
	add.s64 	%rd33, %rd1, %rd32;
	ld.local.s8 	%r87, [%rd33];
	mad.lo.s32 	%r88, %r85, 10, %r87;
	add.s32 	%r89, %r142, -5;
	cvt.u64.u32 	%rd34, %r89;
	add.s64 	%rd35, %rd1, %rd34;
	ld.local.s8 	%r90, [%rd35];
	mad.lo.s32 	%r91, %r88, 10, %r90;
	add.s32 	%r92, %r142, -6;
	cvt.u64.u32 	%rd36, %r92;
	add.s64 	%rd37, %rd1, %rd36;
	ld.local.s8 	%r93, [%rd37];
	mad.lo.s32 	%r94, %r91, 10, %r93;
	add.s32 	%r95, %r142, -7;
	cvt.u64.u32 	%rd38, %r95;
	add.s64 	%rd39, %rd1, %rd38;
	ld.local.s8 	%r96, [%rd39];
	mad.lo.s32 	%r97, %r94, 10, %r96;
	cvt.u64.u32 	%rd40, %r82;
	add.s64 	%rd41, %rd1, %rd40;
	ld.local.s8 	%r98, [%rd41];
	mad.lo.s32 	%r99, %r97, 10, %r98;
	add.s32 	%r156, %r99, -1409635664;
	add.s32 	%r142, %r142, -16;
	add.s32 	%r141, %r141, 16;
	setp.ne.s32 	%p7, %r141, 0;
	@%p7 bra 	$L__BB1_7;
	add.s32 	%r148, %r142, 8;
$L__BB1_9:
	setp.eq.s32 	%p8, %r5, 0;
	@%p8 bra 	$L__BB1_18;
	and.b32  	%r22, %r139, 7;
	setp.lt.u32 	%p9, %r5, 8;
	@%p9 bra 	$L__BB1_12;
	add.s32 	%r101, %r148, -1;
	cvt.u64.u32 	%rd42, %r101;
	add.s64 	%rd43, %rd1, %rd42;
	ld.local.s8 	%r102, [%rd43];
	mad.lo.s32 	%r103, %r156, 10, %r102;
	add.s32 	%r104, %r148, -2;
	cvt.u64.u32 	%rd44, %r104;
	add.s64 	%rd45, %rd1, %rd44;
	ld.local.s8 	%r105, [%rd45];
	mad.lo.s32 	%r106, %r103, 10, %r105;
	add.s32 	%r107, %r148, -3;
	cvt.u64.u32 	%rd46, %r107;
	add.s64 	%rd47, %rd1, %rd46;
	ld.local.s8 	%r108, [%rd47];
	mad.lo.s32 	%r109, %r106, 10, %r108;
	add.s32 	%r110, %r148, -4;
	cvt.u64.u32 	%rd48, %r110;
	add.s64 	%rd49, %rd1, %rd48;
	ld.local.s8 	%r111, [%rd49];
	mad.lo.s32 	%r112, %r109, 10, %r111;
	add.s32 	%r113, %r148, -5;
	cvt.u64.u32 	%rd50, %r113;
	add.s64 	%rd51, %rd1, %rd50;
	ld.local.s8 	%r114, [%rd51];
	mad.lo.s32 	%r115, %r112, 10, %r114;
	add.s32 	%r116, %r148, -6;
	cvt.u64.u32 	%rd52, %r116;
	add.s64 	%rd53, %rd1, %rd52;
	ld.local.s8 	%r117, [%rd53];
	mad.lo.s32 	%r118, %r115, 10, %r117;
	add.s32 	%r119, %r148, -7;
	cvt.u64.u32 	%rd54, %r119;
	add.s64 	%rd55, %rd1, %rd54;
	ld.local.s8 	%r120, [%rd55];
	mad.lo.s32 	%r121, %r118, 10, %r120;
	add.s32 	%r148, %r148, -8;
	cvt.u64.u32 	%rd56, %r148;
	add.s64 	%rd57, %rd1, %rd56;
	ld.local.s8 	%r122, [%rd57];
	mad.lo.s32 	%r123, %r121, 10, %r122;
	add.s32 	%r156, %r123, -533333328;
$L__BB1_12:
	setp.eq.s32 	%p10, %r22, 0;
	@%p10 bra 	$L__BB1_18;
	and.b32  	%r28, %r139, 3;
	setp.lt.u32 	%p11, %r22, 4;
	@%p11 bra 	$L__BB1_15;
	add.s32 	%r125, %r148, -1;
	cvt.u64.u32 	%rd58, %r125;
	add.s64 	%rd59, %rd1, %rd58;
	ld.local.s8 	%r126, [%rd59];
	mad.lo.s32 	%r127, %r156, 10, %r126;
	add.s32 	%r128, %r148, -2;
	cvt.u64.u32 	%rd60, %r128;
	add.s64 	%rd61, %rd1, %rd60;
	ld.local.s8 	%r129, [%rd61];
	mad.lo.s32 	%r130, %r127, 10, %r129;
	add.s32 	%r131, %r148, -3;
	cvt.u64.u32 	%rd62, %r131;
	add.s64 	%rd63, %rd1, %rd62;
	ld.local.s8 	%r132, [%rd63];
	mad.lo.s32 	%r133, %r130, 10, %r132;
	add.s32 	%r148, %r148, -4;
	cvt.u64.u32 	%rd64, %r148;
	add.s64 	%rd65, %rd1, %rd64;
	ld.local.s8 	%r134, [%rd65];
	mad.lo.s32 	%r135, %r133, 10, %r134;
	add.s32 	%r156, %r135, -53328;
$L__BB1_15:
	setp.eq.s32 	%p12, %r28, 0;
	@%p12 bra 	$L__BB1_18;
	neg.s32 	%r153, %r28;
$L__BB1_17:
	.pragma "nounroll";
	add.s32 	%r148, %r148, -1;
	cvt.u64.u32 	%rd66, %r148;
	add.s64 	%rd67, %rd1, %rd66;
	ld.local.s8 	%r136, [%rd67];
	mad.lo.s32 	%r137, %r156, 10, %r136;
	add.s32 	%r156, %r137, -48;
	add.s32 	%r153, %r153, 1;
	setp.ne.s32 	%p13, %r153, 0;
	@%p13 bra 	$L__BB1_17;
$L__BB1_18:
	cvta.to.global.u64 	%rd68, %rd3;
	add.s64 	%rd70, %rd68, %rd6;
	st.global.u32 	[%rd70], %r156;
$L__BB1_19:
	ret;
$L__BB1_20:
	cvt.u16.u32 	%rs2, %r140;
	and.b16  	%rs3, %rs2, 7;
	or.b16  	%rs4, %rs3, 48;
	add.s32 	%r10, %r139, 1;
	cvt.u64.u32 	%rd8, %r139;
	add.s64 	%rd9, %rd1, %rd8;
	st.local.u8 	[%rd9], %rs4;
	shr.u32 	%r11, %r140, 3;
	setp.lt.u32 	%p4, %r140, 8;
	mov.u32 	%r139, %r10;
	mov.u32 	%r140, %r11;
	@%p4 bra 	$L__BB1_4;
	bra.uni 	$L__BB1_20;

}


// ===== COMPILED SASS (sm_100) =====

	.target	sm_100

	.elftype	@"ET_EXEC"


//--------------------- .note.nv.tkinfo           --------------------------
	.section	.note.nv.tkinfo,"",@"SHT_NOTE"
	.sectionflags	@"SHF_NOTE_NV_TKINFO"
	.tkinfo
        /*0018*/ 	.word	0x00000002
        /*0030*/ 	.string	""
        /*0030*/ 	.string	"ptxas"
        /*0030*/ 	.string	"Cuda compilation tools, release 13.0, V13.0.88"
        /*0030*/ 	.string	"Build cuda_13.0.r13.0/compiler.36424714_0"
        /*0030*/ 	.string	"-arch sm_100 -m 64 "



//--------------------- .note.nv.cuinfo           --------------------------
	.section	.note.nv.cuinfo,"",@"SHT_NOTE"
	.sectionflags	@"SHF_NOTE_NV_CUINFO"
        /*0018*/ 	.short	0x0002
        /*001a*/ 	.short	0x0064
        /*001c*/ 	.short	0x0082
	.zero		2


//--------------------- .nv.info                  --------------------------
	.section	.nv.info,"",@"SHT_CUDA_INFO"
	.align	4


	//----- nvinfo : EIATTR_REGCOUNT
	.align		4
        /*0000*/ 	.byte	0x04, 0x2f
        /*0002*/ 	.short	(.L_1 - .L_0)
	.align		4
.L_0:
        /*0004*/ 	.word	index@(_Z5octalPiS_i)
        /*0008*/ 	.word	0x0000000c


	//----- nvinfo : EIATTR_FRAME_SIZE
	.align		4
.L_1:
        /*000c*/ 	.byte	0x04, 0x11
        /*000e*/ 	.short	(.L_3 - .L_2)
	.align		4
.L_2:
        /*0010*/ 	.word	index@(_Z5octalPiS_i)
        /*0014*/ 	.word	0x00000000


	//----- nvinfo : EIATTR_REGCOUNT
	.align		4
.L_3:
        /*0018*/ 	.byte	0x04, 0x2f
        /*001a*/ 	.short	(.L_5 - .L_4)
	.align		4
.L_4:
        /*001c*/ 	.word	index@(_Z6octal2PiS_i)
        /*0020*/ 	.word	0x00000019


	//----- nvinfo : EIATTR_FRAME_SIZE
	.align		4
.L_5:
        /*0024*/ 	.byte	0x04, 0x11
        /*0026*/ 	.short	(.L_7 - .L_6)
	.align		4
.L_6:
        /*0028*/ 	.word	index@(_Z6octal2PiS_i)
        /*002c*/ 	.word	0x00000010


	//----- nvinfo : EIATTR_MIN_STACK_SIZE
	.align		4
.L_7:
        /*0030*/ 	.byte	0x04, 0x12
        /*0032*/ 	.short	(.L_9 - .L_8)
	.align		4
.L_8:
        /*0034*/ 	.word	index@(_Z6octal2PiS_i)
        /*0038*/ 	.word	0x00000010


	//----- nvinfo : EIATTR_MIN_STACK_SIZE
	.align		4
.L_9:
        /*003c*/ 	.byte	0x04, 0x12
        /*003e*/ 	.short	(.L_11 - .L_10)
	.align		4
.L_10:
        /*0040*/ 	.word	index@(_Z5octalPiS_i)
        /*0044*/ 	.word	0x00000000
.L_11:


//--------------------- .nv.compat                --------------------------
	.section	.nv.compat,"",@"SHT_CUDA_COMPAT_INFO"
	.align	4
        /*0000*/ 	.byte	0x02, 0x09, 0x00, 0x00, 0x02, 0x02, 0x01, 0x00, 0x02, 0x05, 0x05, 0x00, 0x03, 0x07, 0x01, 0x01
        /*0010*/ 	.byte	0x02, 0x03, 0x00, 0x00, 0x02, 0x06, 0x01, 0x00, 0x04, 0x0b, 0x08, 0x00, 0x09, 0x00, 0x00, 0x00
        /*0020*/ 	.byte	0x00, 0x00, 0x00, 0x00


//--------------------- .nv.info._Z6octal2PiS_i   --------------------------
	.section	.nv.info._Z6octal2PiS_i,"",@"SHT_CUDA_INFO"
	.sectionflags	@""
	.align	4


	//----- nvinfo : EIATTR_CUDA_API_VERSION
	.align		4
        /*0000*/ 	.byte	0x04, 0x37
        /*0002*/ 	.short	(.L_13 - .L_12)
.L_12:
        /*0004*/ 	.word	0x00000082


	//----- nvinfo : EIATTR_KPARAM_INFO
	.align		4
.L_13:
        /*0008*/ 	.byte	0x04, 0x17
        /*000a*/ 	.short	(.L_15 - .L_14)
.L_14:
        /*000c*/ 	.word	0x00000000
        /*0010*/ 	.short	0x0002
        /*0012*/ 	.short	0x0010
        /*0014*/ 	.byte	0x00, 0xf0, 0x11, 0x00


	//----- nvinfo : EIATTR_KPARAM_INFO
	.align		4
.L_15:
        /*0018*/ 	.byte	0x04, 0x17
        /*001a*/ 	.short	(.L_17 - .L_16)
.L_16:
        /*001c*/ 	.word	0x00000000
        /*0020*/ 	.short	0x0001
        /*0022*/ 	.short	0x0008
        /*0024*/ 	.byte	0x00, 0xf5, 0x21, 0x00


	//----- nvinfo : EIATTR_KPARAM_INFO
	.align		4
.L_17:
        /*0028*/ 	.byte	0x04, 0x17
        /*002a*/ 	.short	(.L_19 - .L_18)
.L_18:
        /*002c*/ 	.word	0x00000000
        /*0030*/ 	.short	0x0000
        /*0032*/ 	.short	0x0000
        /*0034*/ 	.byte	0x00, 0xf5, 0x21, 0x00


	//----- nvinfo : EIATTR_SPARSE_MMA_MASK
	.align		4
.L_19:
        /*0038*/ 	.byte	0x03, 0x50
        /*003a*/ 	.short	0x0000


	//----- nvinfo : EIATTR_MAXREG_COUNT
	.align		4
        /*003c*/ 	.byte	0x03, 0x1b
        /*003e*/ 	.short	0x00ff


	//----- nvinfo : EIATTR_MERCURY_ISA_VERSION
	.align		4
        /*0040*/ 	.byte	0x03, 0x5f
        /*0042*/ 	.short	0x0101


	//----- nvinfo : EIATTR_VRC_CTA_INIT_COUNT
	.align		4
        /*0044*/ 	.byte	0x02, 0x4a
	.zero		1
	.zero		1


	//----- nvinfo : EIATTR_EXIT_INSTR_OFFSETS
	.align		4
        /*0048*/ 	.byte	0x04, 0x1c
        /*004a*/ 	.short	(.L_21 - .L_20)


	//   ....[0]....
.L_20:
        /*004c*/ 	.word	0x00000080


	//   ....[1]....
        /*0050*/ 	.word	0x00000aa0


	//----- nvinfo : EIATTR_CRS_STACK_SIZE
	.align		4
.L_21:
        /*0054*/ 	.byte	0x04, 0x1e
        /*0056*/ 	.short	(.L_23 - .L_22)
.L_22:
        /*0058*/ 	.word	0x00000000


	//----- nvinfo : EIATTR_CBANK_PARAM_SIZE
	.align		4
.L_23:
        /*005c*/ 	.byte	0x03, 0x19
        /*005e*/ 	.short	0x0014


	//----- nvinfo : EIATTR_PARAM_CBANK
	.align		4
        /*0060*/ 	.byte	0x04, 0x0a
        /*0062*/ 	.short	(.L_25 - .L_24)
	.align		4
.L_24:
        /*0064*/ 	.word	index@(.nv.constant0._Z6octal2PiS_i)
        /*0068*/ 	.short	0x0380
        /*006a*/ 	.short	0x0014


	//----- nvinfo : EIATTR_SW_WAR
	.align		4
.L_25:
        /*006c*/ 	.byte	0x04, 0x36
        /*006e*/ 	.short	(.L_27 - .L_26)
.L_26:
        /*0070*/ 	.word	0x00000008
.L_27:


//--------------------- .nv.info._Z5octalPiS_i    --------------------------
	.section	.nv.info._Z5octalPiS_i,"",@"SHT_CUDA_INFO"
	.sectionflags	@""
	.align	4


	//----- nvinfo : EIATTR_CUDA_API_VERSION
	.align		4
        /*0000*/ 	.byte	0x04, 0x37
        /*0002*/ 	.short	(.L_29 - .L_28)
.L_28:
        /*0004*/ 	.word	0x00000082


	//----- nvinfo : EIATTR_KPARAM_INFO
	.align		4
.L_29:
        /*0008*/ 	.byte	0x04, 0x17
        /*000a*/ 	.short	(.L_31 - .L_30)
.L_30:
        /*000c*/ 	.word	0x00000000
        /*0010*/ 	.short	0x0002
        /*0012*/ 	.short	0x0010
        /*0014*/ 	.byte	0x00, 0xf0, 0x11, 0x00


	//----- nvinfo : EIATTR_KPARAM_INFO
	.align		4
.L_31:
        /*0018*/ 	.byte	0x04, 0x17
        /*001a*/ 	.short	(.L_33 - .L_32)
.L_32:
        /*001c*/ 	.word	0x00000000
        /*0020*/ 	.short	0x0001
        /*0022*/ 	.short	0x0008
        /*0024*/ 	.byte	0x00, 0xf5, 0x21, 0x00


	//----- nvinfo : EIATTR_KPARAM_INFO
	.align		4
.L_33:
        /*0028*/ 	.byte	0x04, 0x17
        /*002a*/ 	.short	(.L_35 - .L_34)
.L_34:
        /*002c*/ 	.word	0x00000000
        /*0030*/ 	.short	0x0000
        /*0032*/ 	.short	0x0000
        /*0034*/ 	.byte	0x00, 0xf5, 0x21, 0x00


	//----- nvinfo : EIATTR_SPARSE_MMA_MASK
	.align		4
.L_35:
        /*0038*/ 	.byte	0x03, 0x50
        /*003a*/ 	.short	0x0000


	//----- nvinfo : EIATTR_MAXREG_COUNT
	.align		4
        /*003c*/ 	.byte	0x03, 0x1b
        /*003e*/ 	.short	0x00ff


	//----- nvinfo : EIATTR_MERCURY_ISA_VERSION
	.align		4
        /*0040*/ 	.byte	0x03, 0x5f
        /*0042*/ 	.short	0x0101


	//----- nvinfo : EIATTR_VRC_CTA_INIT_COUNT
	.align		4
        /*0044*/ 	.byte	0x02, 0x4a
	.zero		1
	.zero		1


	//----- nvinfo : EIATTR_EXIT_INSTR_OFFSETS
	.align		4
        /*0048*/ 	.byte	0x04, 0x1c
        /*004a*/ 	.short	(.L_37 - .L_36)


	//   ....[0]....
.L_36:
        /*004c*/ 	.word	0x00000070


	//   ....[1]....
        /*0050*/ 	.word	0x00000340


	//----- nvinfo : EIATTR_CRS_STACK_SIZE
	.align		4
.L_37:
        /*0054*/ 	.byte	0x04, 0x1e
        /*0056*/ 	.short	(.L_39 - .L_38)
.L_38:
        /*0058*/ 	.word	0x00000000


	//----- nvinfo : EIATTR_CBANK_PARAM_SIZE
	.align		4
.L_39:
        /*005c*/ 	.byte	0x03, 0x19
        /*005e*/ 	.short	0x0014


	//----- nvinfo : EIATTR_PARAM_CBANK
	.align		4
        /*0060*/ 	.byte	0x04, 0x0a
        /*0062*/ 	.short	(.L_41 - .L_40)
	.align		4
.L_40:
        /*0064*/ 	.word	index@(.nv.constant0._Z5octalPiS_i)
        /*0068*/ 	.short	0x0380
        /*006a*/ 	.short	0x0014


	//----- nvinfo : EIATTR_SW_WAR
	.align		4
.L_41:
        /*006c*/ 	.byte	0x04, 0x36
        /*006e*/ 	.short	(.L_43 - .L_42)
.L_42:
        /*0070*/ 	.word	0x00000008
.L_43:


//--------------------- .nv.callgraph             --------------------------
	.section	.nv.callgraph,"",@"SHT_CUDA_CALLGRAPH"
	.align	4
	.sectionentsize	8
	.align		4
        /*0000*/ 	.word	0x00000000
	.align		4
        /*0004*/ 	.word	0xffffffff
	.align		4
        /*0008*/ 	.word	0x00000000
	.align		4
        /*000c*/ 	.word	0xfffffffe
	.align		4
        /*0010*/ 	.word	0x00000000
	.align		4
        /*0014*/ 	.word	0xfffffffd
	.align		4
        /*0018*/ 	.word	0x00000000
	.align		4
        /*001c*/ 	.word	0xfffffffc


//--------------------- .text._Z6octal2PiS_i      --------------------------
	.section	.text._Z6octal2PiS_i,"ax",@progbits
	.align	128
        .global         _Z6octal2PiS_i
        .type           _Z6octal2PiS_i,@function
        .size           _Z6octal2PiS_i,(.L_x_23 - _Z6octal2PiS_i)
        .other          _Z6octal2PiS_i,@"STO_CUDA_ENTRY STV_DEFAULT"
_Z6octal2PiS_i:
.text._Z6octal2PiS_i:
[----:B------:R-:W0:Y:S01]  /*0000*/  LDC R1, c[0x0][0x37c] ;  /* 0x0000df00ff017b82 */ /* 0x000e220000000800 */
[----:B------:R-:W1:Y:S01]  /*0010*/  S2R R3, SR_CTAID.X ;  /* 0x0000000000037919 */ /* 0x000e620000002500 */
[----:B------:R-:W1:Y:S01]  /*0020*/  LDCU UR4, c[0x0][0x360] ;  /* 0x00006c00ff0477ac */ /* 0x000e620008000800 */
[----:B0-----:R-:W-:Y:S01]  /*0030*/  VIADD R1, R1, 0xfffffff0 ;  /* 0xfffffff001017836 */ /* 0x001fe20000000000 */
[----:B------:R-:W1:Y:S01]  /*0040*/  S2R R0, SR_TID.X ;  /* 0x0000000000007919 */ /* 0x000e620000002100 */
[----:B------:R-:W0:Y:S01]  /*0050*/  LDCU UR5, c[0x0][0x390] ;  /* 0x00007200ff0577ac */ /* 0x000e220008000800 */
[----:B-1----:R-:W-:-:S05]  /*0060*/  IMAD R3, R3, UR4, R0 ;  /* 0x0000000403037c24 */ /* 0x002fca000f8e0200 */
[----:B0-----:R-:W-:-:S13]  /*0070*/  ISETP.GE.AND P0, PT, R3, UR5, PT ;  /* 0x0000000503007c0c */ /* 0x001fda000bf06270 */
[----:B------:R-:W-:Y:S05]  /*0080*/  @P0 EXIT ;  /* 0x000000000000094d */ /* 0x000fea0003800000 */
[----:B------:R-:W0:Y:S01]  /*0090*/  LDC.64 R4, c[0x0][0x380] ;  /* 0x0000e000ff047b82 */ /* 0x000e220000000a00 */
[----:B------:R-:W1:Y:S01]  /*00a0*/  LDCU.64 UR4, c[0x0][0x358] ;  /* 0x00006b00ff0477ac */ /* 0x000e620008000a00 */
[----:B0-----:R-:W-:-:S06]  /*00b0*/  IMAD.WIDE R4, R3, 0x4, R4 ;  /* 0x0000000403047825 */ /* 0x001fcc00078e0204 */
[----:B-1----:R-:W2:Y:S01]  /*00c0*/  LDG.E R4, desc[UR4][R4.64] ;  /* 0x0000000404047981 */ /* 0x002ea2000c1e1900 */
[----:B------:R-:W-:Y:S01]  /*00d0*/  IMAD.MOV.U32 R2, RZ, RZ, 0x30 ;  /* 0x00000030ff027424 */ /* 0x000fe200078e00ff */
[----:B------:R-:W-:Y:S01]  /*00e0*/  BSSY.RECONVERGENT B0, `(.L_x_0) ;  /* 0x000000f000007945 */ /* 0x000fe20003800200 */
[----:B------:R-:W-:Y:S01]  /*00f0*/  IMAD.MOV.U32 R0, RZ, RZ, RZ ;  /* 0x000000ffff007224 */ /* 0x000fe200078e00ff */
[C---:B--2---:R-:W-:Y:S02]  /*0100*/  ISETP.NE.AND P0, PT, R4.reuse, RZ, PT ;  /* 0x000000ff0400720c */ /* 0x044fe40003f05270 */
[----:B------:R-:W-:-:S11]  /*0110*/  ISETP.GE.AND P1, PT, R4, 0x1, PT ;  /* 0x000000010400780c */ /* 0x000fd60003f26270 */
[----:B------:R0:W-:Y:S01]  /*0120*/  @!P0 STL.U8 [R1], R2 ;  /* 0x0000000201008387 */ /* 0x0001e20000100000 */
[----:B------:R-:W-:Y:S01]  /*0130*/  @!P0 MOV R0, 0x1 ;  /* 0x0000000100008802 */ /* 0x000fe20000000f00 */
[----:B------:R-:W-:Y:S06]  /*0140*/  @!P1 BRA `(.L_x_1) ;  /* 0x0000000000209947 */ /* 0x000fec0003800000 */
.L_x_2:
[C---:B01----:R-:W-:Y:S01]  /*0150*/  LOP3.LUT R2, R4.reuse, 0x7, RZ, 0xc0, !PT ;  /* 0x0000000704027812 */ /* 0x043fe200078ec0ff */
[----:B------:R-:W-:Y:S01]  /*0160*/  IMAD.IADD R5, R1, 0x1, R0 ;  /* 0x0000000101057824 */ /* 0x000fe200078e0200 */
[----:B------:R-:W-:Y:S01]  /*0170*/  ISETP.GE.U32.AND P0, PT, R4, 0x8, PT ;  /* 0x000000080400780c */ /* 0x000fe20003f06070 */
[----:B------:R-:W-:Y:S01]  /*0180*/  VIADD R0, R0, 0x1 ;  /* 0x0000000100007836 */ /* 0x000fe20000000000 */
[----:B------:R-:W-:Y:S02]  /*0190*/  LOP3.LUT R2, R2, 0x30, RZ, 0xfc, !PT ;  /* 0x0000003002027812 */ /* 0x000fe400078efcff */
[----:B------:R-:W-:-:S03]  /*01a0*/  SHF.R.U32.HI R4, RZ, 0x3, R4 ;  /* 0x00000003ff047819 */ /* 0x000fc60000011604 */
[----:B------:R1:W-:Y:S06]  /*01b0*/  STL.U8 [R5], R2 ;  /* 0x0000000205007387 */ /* 0x0003ec0000100000 */
[----:B------:R-:W-:Y:S05]  /*01c0*/  @P0 BRA `(.L_x_2) ;  /* 0xfffffffc00e00947 */ /* 0x000fea000383ffff */
.L_x_1:
[----:B------:R-:W-:Y:S05]  /*01d0*/  BSYNC.RECONVERGENT B0 ;  /* 0x0000000000007941 */ /* 0x000fea0003800200 */
.L_x_0:
[----:B------:R-:W-:Y:S01]  /*01e0*/  ISETP.GE.AND P0, PT, R0, 0x1, PT ;  /* 0x000000010000780c */ /* 0x000fe20003f06270 */
[----:B------:R-:W-:Y:S01]  /*01f0*/  BSSY.RECONVERGENT B0, `(.L_x_3) ;  /* 0x0000087000007945 */ /* 0x000fe20003800200 */
[----:B------:R-:W-:-:S11]  /*0200*/  HFMA2 R13, -RZ, RZ, 0, 0 ;  /* 0x00000000ff0d7431 */ /* 0x000fd600000001ff */
[----:B------:R-:W-:Y:S05]  /*0210*/  @!P0 BRA `(.L_x_4) ;  /* 0x0000000800108947 */ /* 0x000fea0003800000 */
[C---:B------:R-:W-:Y:S01]  /*0220*/  ISETP.GE.U32.AND P0, PT, R0.reuse, 0x10, PT ;  /* 0x000000100000780c */ /* 0x040fe20003f06070 */
[----:B------:R-:W-:Y:S01]  /*0230*/  BSSY.RECONVERGENT B1, `(.L_x_5) ;  /* 0x0000041000017945 */ /* 0x000fe20003800200 */
[----:B------:R-:W-:Y:S01]  /*0240*/  LOP3.LUT R21, R0, 0xf, RZ, 0xc0, !PT ;  /* 0x0000000f00157812 */ /* 0x000fe200078ec0ff */
[----:B------:R-:W-:Y:S02]  /*0250*/  IMAD.MOV.U32 R13, RZ, RZ, RZ ;  /* 0x000000ffff0d7224 */ /* 0x000fe400078e00ff */
[----:B01----:R-:W-:-:S08]  /*0260*/  IMAD.MOV.U32 R2, RZ, RZ, R0 ;  /* 0x000000ffff027224 */ /* 0x003fd000078e0000 */
[----:B------:R-:W-:Y:S05]  /*0270*/  @!P0 BRA `(.L_x_6) ;  /* 0x0000000000f08947 */ /* 0x000fea0003800000 */
[C---:B------:R-:W-:Y:S01]  /*0280*/  LOP3.LUT R6, R0.reuse, 0xfffffff0, RZ, 0xc0, !PT ;  /* 0xfffffff000067812 */ /* 0x040fe200078ec0ff */
[----:B------:R-:W-:Y:S01]  /*0290*/  BSSY.RECONVERGENT B2, `(.L_x_7) ;  /* 0x0000039000027945 */ /* 0x000fe20003800200 */
[----:B------:R-:W-:Y:S01]  /*02a0*/  IADD3 R2, PT, PT, R0, -0x8, RZ ;  /* 0xfffffff800027810 */ /* 0x000fe20007ffe0ff */
[----:B------:R-:W-:Y:S02]  /*02b0*/  IMAD.MOV.U32 R13, RZ, RZ, RZ ;  /* 0x000000ffff0d7224 */ /* 0x000fe400078e00ff */
[----:B------:R-:W-:-:S07]  /*02c0*/  IMAD.MOV R6, RZ, RZ, -R6 ;  /* 0x000000ffff067224 */ /* 0x000fce00078e0a06 */
.L_x_8:
[C-C-:B------:R-:W-:Y:S02]  /*02d0*/  IADD3 R22, PT, PT, R1.reuse, 0x7, R2.reuse ;  /* 0x0000000701167810 */ /* 0x140fe40007ffe002 */
[C-C-:B------:R-:W-:Y:S02]  /*02e0*/  IADD3 R20, PT, PT, R1.reuse, 0x6, R2.reuse ;  /* 0x0000000601147810 */ /* 0x140fe40007ffe002 */
[C-C-:B------:R-:W-:Y:S02]  /*02f0*/  IADD3 R19, PT, PT, R1.reuse, 0x5, R2.reuse ;  /* 0x0000000501137810 */ /* 0x140fe40007ffe002 */
[----:B------:R-:W2:Y:S01]  /*0300*/  LDL.S8 R22, [R22] ;  /* 0x0000000016167983 */ /* 0x000ea20000100200 */
[----:B------:R-:W-:-:S03]  /*0310*/  IADD3 R18, PT, PT, R1, 0x4, R2 ;  /* 0x0000000401127810 */ /* 0x000fc60007ffe002 */
[----:B------:R-:W3:Y:S01]  /*0320*/  LDL.S8 R20, [R20] ;  /* 0x0000000014147983 */ /* 0x000ee20000100200 */
[----:B------:R-:W-:-:S03]  /*0330*/  IADD3 R17, PT, PT, R1, 0x3, R2 ;  /* 0x0000000301117810 */ /* 0x000fc60007ffe002 */
[----:B------:R-:W4:Y:S01]  /*0340*/  LDL.S8 R19, [R19] ;  /* 0x0000000013137983 */ /* 0x000f220000100200 */
[----:B------:R-:W-:-:S03]  /*0350*/  IADD3 R16, PT, PT, R1, 0x2, R2 ;  /* 0x0000000201107810 */ /* 0x000fc60007ffe002 */
[----:B------:R-:W5:Y:S01]  /*0360*/  LDL.S8 R18, [R18] ;  /* 0x0000000012127983 */ /* 0x000f620000100200 */
[----:B------:R-:W-:-:S03]  /*0370*/  IADD3 R15, PT, PT, R1, 0x1, R2 ;  /* 0x00000001010f7810 */ /* 0x000fc60007ffe002 */
[----:B------:R-:W5:Y:S01]  /*0380*/  LDL.S8 R17, [R17] ;  /* 0x0000000011117983 */ /* 0x000f620000100200 */
[----:B------:R-:W-:-:S03]  /*0390*/  IADD3 R14, PT, PT, R1, R2, RZ ;  /* 0x00000002010e7210 */ /* 0x000fc60007ffe0ff */
[----:B------:R-:W5:Y:S01]  /*03a0*/  LDL.S8 R16, [R16] ;  /* 0x0000000010107983 */ /* 0x000f620000100200 */
[----:B------:R-:W-:-:S03]  /*03b0*/  IADD3 R12, PT, PT, R1, -0x1, R2 ;  /* 0xffffffff010c7810 */ /* 0x000fc60007ffe002 */
        /* <DEDUP_REMOVED lines=14> */
[----:B------:R-:W5:Y:S04]  /*04a0*/  LDL.S8 R7, [R7] ;  /* 0x0000000007077983 */ /* 0x000f680000100200 */
[----:B------:R-:W5:Y:S04]  /*04b0*/  LDL.S8 R4, [R4] ;  /* 0x0000000004047983 */ /* 0x000f680000100200 */
[----:B------:R-:W5:Y:S01]  /*04c0*/  LDL.S8 R5, [R5] ;  /* 0x0000000005057983 */ /* 0x000f620000100200 */
[----:B------:R-:W-:Y:S02]  /*04d0*/  VIADD R6, R6, 0x10 ;  /* 0x0000001006067836 */ /* 0x000fe40000000000 */
[----:B------:R-:W-:-:S03]  /*04e0*/  VIADD R2, R2, 0xfffffff0 ;  /* 0xfffffff002027836 */ /* 0x000fc60000000000 */
[----:B------:R-:W-:Y:S01]  /*04f0*/  ISETP.NE.AND P0, PT, R6, RZ, PT ;  /* 0x000000ff0600720c */ /* 0x000fe20003f05270 */
[----:B--2---:R-:W-:-:S04]  /*0500*/  IMAD R13, R13, 0xa, R22 ;  /* 0x0000000a0d0d7824 */ /* 0x004fc800078e0216 */
[----:B---3--:R-:W-:-:S04]  /*0510*/  IMAD R20, R13, 0xa, R20 ;  /* 0x0000000a0d147824 */ /* 0x008fc800078e0214 */
[----:B----4-:R-:W-:-:S04]  /*0520*/  IMAD R19, R20, 0xa, R19 ;  /* 0x0000000a14137824 */ /* 0x010fc800078e0213 */
[----:B-----5:R-:W-:-:S04]  /*0530*/  IMAD R18, R19, 0xa, R18 ;  /* 0x0000000a13127824 */ /* 0x020fc800078e0212 */
[----:B------:R-:W-:-:S04]  /*0540*/  IMAD R17, R18, 0xa, R17 ;  /* 0x0000000a12117824 */ /* 0x000fc800078e0211 */
        /* <DEDUP_REMOVED lines=10> */
[----:B------:R-:W-:-:S05]  /*05f0*/  IMAD R4, R4, 0xa, R5 ;  /* 0x0000000a04047824 */ /* 0x000fca00078e0205 */
[----:B------:R-:W-:Y:S01]  /*0600*/  IADD3 R13, PT, PT, R4, -0x54055550, RZ ;  /* 0xabfaaab0040d7810 */ /* 0x000fe20007ffe0ff */
[----:B------:R-:W-:Y:S06]  /*0610*/  @P0 BRA `(.L_x_8) ;  /* 0xfffffffc002c0947 */ /* 0x000fec000383ffff */
[----:B------:R-:W-:Y:S05]  /*0620*/  BSYNC.RECONVERGENT B2 ;  /* 0x0000000000027941 */ /* 0x000fea0003800200 */
.L_x_7:
[----:B------:R-:W-:-:S07]  /*0630*/  VIADD R2, R2, 0x8 ;  /* 0x0000000802027836 */ /* 0x000fce0000000000 */
.L_x_6:
[----:B------:R-:W-:Y:S05]  /*0640*/  BSYNC.RECONVERGENT B1 ;  /* 0x0000000000017941 */ /* 0x000fea0003800200 */
.L_x_5:
[----:B------:R-:W-:-:S13]  /*0650*/  ISETP.NE.AND P0, PT, R21, RZ, PT ;  /* 0x000000ff1500720c */ /* 0x000fda0003f05270 */
[----:B------:R-:W-:Y:S05]  /*0660*/  @!P0 BRA `(.L_x_4) ;  /* 0x0000000000fc8947 */ /* 0x000fea0003800000 */
[----:B------:R-:W-:Y:S01]  /*0670*/  ISETP.GE.U32.AND P0, PT, R21, 0x8, PT ;  /* 0x000000081500780c */ /* 0x000fe20003f06070 */
[----:B------:R-:W-:Y:S01]  /*0680*/  BSSY.RECONVERGENT B1, `(.L_x_9) ;  /* 0x000001e000017945 */ /* 0x000fe20003800200 */
[----:B------:R-:W-:-:S04]  /*0690*/  LOP3.LUT R6, R0, 0x7, RZ, 0xc0, !PT ;  /* 0x0000000700067812 */ /* 0x000fc800078ec0ff */
[----:B------:R-:W-:-:S07]  /*06a0*/  ISETP.NE.AND P1, PT, R6, RZ, PT ;  /* 0x000000ff0600720c */ /* 0x000fce0003f25270 */
[----:B------:R-:W-:Y:S06]  /*06b0*/  @!P0 BRA `(.L_x_10) ;  /* 0x0000000000688947 */ /* 0x000fec0003800000 */
[C-C-:B------:R-:W-:Y:S02]  /*06c0*/  IADD3 R4, PT, PT, R1.reuse, -0x1, R2.reuse ;  /* 0xffffffff01047810 */ /* 0x140fe40007ffe002 */
[C-C-:B------:R-:W-:Y:S02]  /*06d0*/  IADD3 R5, PT, PT, R1.reuse, -0x2, R2.reuse ;  /* 0xfffffffe01057810 */ /* 0x140fe40007ffe002 */
[C-C-:B------:R-:W-:Y:S02]  /*06e0*/  IADD3 R7, PT, PT, R1.reuse, -0x3, R2.reuse ;  /* 0xfffffffd01077810 */ /* 0x140fe40007ffe002 */
[----:B------:R-:W2:Y:S01]  /*06f0*/  LDL.S8 R4, [R4] ;  /* 0x0000000004047983 */ /* 0x000ea20000100200 */
[----:B------:R-:W-:-:S03]  /*0700*/  IADD3 R9, PT, PT, R1, -0x4, R2 ;  /* 0xfffffffc01097810 */ /* 0x000fc60007ffe002 */
[----:B------:R-:W3:Y:S01]  /*0710*/  LDL.S8 R5, [R5] ;  /* 0x0000000005057983 */ /* 0x000ee20000100200 */
[----:B------:R-:W-:-:S03]  /*0720*/  IADD3 R11, PT, PT, R1, -0x5, R2 ;  /* 0xfffffffb010b7810 */ /* 0x000fc60007ffe002 */
[----:B------:R-:W4:Y:S01]  /*0730*/  LDL.S8 R7, [R7] ;  /* 0x0000000007077983 */ /* 0x000f220000100200 */
[----:B------:R-:W-:-:S03]  /*0740*/  IADD3 R15, PT, PT, R1, -0x6, R2 ;  /* 0xfffffffa010f7810 */ /* 0x000fc60007ffe002 */
[----:B------:R-:W5:Y:S01]  /*0750*/  LDL.S8 R9, [R9] ;  /* 0x0000000009097983 */ /* 0x000f620000100200 */
[C---:B------:R-:W-:Y:S01]  /*0760*/  IADD3 R17, PT, PT, R1.reuse, -0x7, R2 ;  /* 0xfffffff901117810 */ /* 0x040fe20007ffe002 */
[----:B------:R-:W-:Y:S02]  /*0770*/  VIADD R2, R2, 0xfffffff8 ;  /* 0xfffffff802027836 */ /* 0x000fe40000000000 */
[----:B------:R-:W5:Y:S04]  /*0780*/  LDL.S8 R11, [R11] ;  /* 0x000000000b0b7983 */ /* 0x000f680000100200 */
[----:B------:R-:W5:Y:S01]  /*0790*/  LDL.S8 R15, [R15] ;  /* 0x000000000f0f7983 */ /* 0x000f620000100200 */
[----:B------:R-:W-:-:S03]  /*07a0*/  IADD3 R19, PT, PT, R1, R2, RZ ;  /* 0x0000000201137210 */ /* 0x000fc60007ffe0ff */
[----:B------:R-:W5:Y:S04]  /*07b0*/  LDL.S8 R17, [R17] ;  /* 0x0000000011117983 */ /* 0x000f680000100200 */
[----:B------:R-:W5:Y:S01]  /*07c0*/  LDL.S8 R19, [R19] ;  /* 0x0000000013137983 */ /* 0x000f620000100200 */
        /* <DEDUP_REMOVED lines=8> */
[----:B------:R-:W-:-:S07]  /*0850*/  VIADD R13, R4, 0xe035fab0 ;  /* 0xe035fab0040d7836 */ /* 0x000fce0000000000 */
.L_x_10:
[----:B------:R-:W-:Y:S05]  /*0860*/  BSYNC.RECONVERGENT B1 ;  /* 0x0000000000017941 */ /* 0x000fea0003800200 */
.L_x_9:
        /* <DEDUP_REMOVED lines=8> */
[----:B------:R-:W-:Y:S02]  /*08f0*/  IADD3 R7, PT, PT, R1, -0x3, R2 ;  /* 0xfffffffd01077810 */ /* 0x000fe40007ffe002 */
[----:B------:R-:W2:Y:S01]  /*0900*/  LDL.S8 R4, [R4] ;  /* 0x0000000004047983 */ /* 0x000ea20000100200 */
[----:B------:R-:W-:-:S03]  /*0910*/  VIADD R2, R2, 0xfffffffc ;  /* 0xfffffffc02027836 */ /* 0x000fc60000000000 */
[----:B------:R-:W3:Y:S02]  /*0920*/  LDL.S8 R6, [R5] ;  /* 0x0000000005067983 */ /* 0x000ee40000100200 */
[----:B------:R-:W-:Y:S02]  /*0930*/  IADD3 R8, PT, PT, R1, R2, RZ ;  /* 0x0000000201087210 */ /* 0x000fe40007ffe0ff */
[----:B------:R-:W4:Y:S04]  /*0940*/  LDL.S8 R7, [R7] ;  /* 0x0000000007077983 */ /* 0x000f280000100200 */
[----:B------:R-:W5:Y:S01]  /*0950*/  LDL.S8 R9, [R8] ;  /* 0x0000000008097983 */ /* 0x000f620000100200 */
[----:B--2---:R-:W-:-:S04]  /*0960*/  IMAD R13, R13, 0xa, R4 ;  /* 0x0000000a0d0d7824 */ /* 0x004fc800078e0204 */
[----:B---3--:R-:W-:-:S04]  /*0970*/  IMAD R6, R13, 0xa, R6 ;  /* 0x0000000a0d067824 */ /* 0x008fc800078e0206 */
[----:B----4-:R-:W-:-:S04]  /*0980*/  IMAD R6, R6, 0xa, R7 ;  /* 0x0000000a06067824 */ /* 0x010fc800078e0207 */
[----:B-----5:R-:W-:-:S04]  /*0990*/  IMAD R6, R6, 0xa, R9 ;  /* 0x0000000a06067824 */ /* 0x020fc800078e0209 */
[----:B------:R-:W-:-:S07]  /*09a0*/  VIADD R13, R6, 0xffff2fb0 ;  /* 0xffff2fb0060d7836 */ /* 0x000fce0000000000 */
.L_x_12:
[----:B------:R-:W-:Y:S05]  /*09b0*/  BSYNC.RECONVERGENT B1 ;  /* 0x0000000000017941 */ /* 0x000fea0003800200 */
.L_x_11:
[----:B------:R-:W-:Y:S05]  /*09c0*/  @!P1 BRA `(.L_x_4) ;  /* 0x0000000000249947 */ /* 0x000fea0003800000 */
[----:B------:R-:W-:-:S07]  /*09d0*/  IMAD.MOV R0, RZ, RZ, -R0 ;  /* 0x000000ffff007224 */ /* 0x000fce00078e0a00 */
.L_x_13:
[----:B------:R-:W-:-:S05]  /*09e0*/  IADD3 R2, PT, PT, R2, -0x1, RZ ;  /* 0xffffffff02027810 */ /* 0x000fca0007ffe0ff */
[----:B------:R-:W-:-:S05]  /*09f0*/  IMAD.IADD R5, R1, 0x1, R2 ;  /* 0x0000000101057824 */ /* 0x000fca00078e0202 */
[----:B------:R-:W2:Y:S01]  /*0a00*/  LDL.S8 R4, [R5] ;  /* 0x0000000005047983 */ /* 0x000ea20000100200 */
[----:B------:R-:W-:-:S05]  /*0a10*/  VIADD R0, R0, 0x1 ;  /* 0x0000000100007836 */ /* 0x000fca0000000000 */
[----:B------:R-:W-:Y:S01]  /*0a20*/  ISETP.NE.AND P0, PT, R0, RZ, PT ;  /* 0x000000ff0000720c */ /* 0x000fe20003f05270 */
[----:B--2---:R-:W-:-:S05]  /*0a30*/  IMAD R4, R13, 0xa, R4 ;  /* 0x0000000a0d047824 */ /* 0x004fca00078e0204 */
[----:B------:R-:W-:-:S07]  /*0a40*/  IADD3 R13, PT, PT, R4, -0x30, RZ ;  /* 0xffffffd0040d7810 */ /* 0x000fce0007ffe0ff */
[----:B------:R-:W-:Y:S05]  /*0a50*/  @P0 BRA `(.L_x_13) ;  /* 0xfffffffc00e00947 */ /* 0x000fea000383ffff */
.L_x_4:
[----:B------:R-:W-:Y:S05]  /*0a60*/  BSYNC.RECONVERGENT B0 ;  /* 0x0000000000007941 */ /* 0x000fea0003800200 */
.L_x_3:
[----:B-1----:R-:W0:Y:S02]  /*0a70*/  LDC.64 R4, c[0x0][0x388] ;  /* 0x0000e200ff047b82 */ /* 0x002e240000000a00 */
[----:B0-----:R-:W-:-:S05]  /*0a80*/  IMAD.WIDE R2, R3, 0x4, R4 ;  /* 0x0000000403027825 */ /* 0x001fca00078e0204 */
[----:B------:R-:W-:Y:S01]  /*0a90*/  STG.E desc[UR4][R2.64], R13 ;  /* 0x0000000d02007986 */ /* 0x000fe2000c101904 */
[----:B------:R-:W-:Y:S05]  /*0aa0*/  EXIT ;  /* 0x000000000000794d */ /* 0x000fea0003800000 */
.L_x_14:
[----:B------:R-:W-:-:S00]  /*0ab0*/  BRA `(.L_x_14) ;  /* 0xfffffffc00fc7947 */ /* 0x000fc0000383ffff */
[----:B------:R-:W-:-:S00]  /*0ac0*/  NOP ;  /* 0x0000000000007918 */ /* 0x000fc00000000000 */
        /* <DEDUP_REMOVED lines=11> */
.L_x_23:


//--------------------- .text._Z5octalPiS_i       --------------------------
	.section	.text._Z5octalPiS_i,"ax",@progbits
	.align	128
        .global         _Z5octalPiS_i
        .type           _Z5octalPiS_i,@function
        .size           _Z5octalPiS_i,(.L_x_24 - _Z5octalPiS_i)
        .other          _Z5octalPiS_i,@"STO_CUDA_ENTRY STV_DEFAULT"
_Z5octalPiS_i:
.text._Z5octalPiS_i:
[----:B------:R-:W-:Y:S01]  /*0000*/  LDC R1, c[0x0][0x37c] ;  /* 0x0000df00ff017b82 */ /* 0x000fe20000000800 */
[----:B------:R-:W0:Y:S01]  /*0010*/  S2R R7, SR_CTAID.X ;  /* 0x0000000000077919 */ /* 0x000e220000002500 */
[----:B------:R-:W0:Y:S01]  /*0020*/  LDCU UR4, c[0x0][0x360] ;  /* 0x00006c00ff0477ac */ /* 0x000e220008000800 */
[----:B------:R-:W0:Y:S01]  /*0030*/  S2R R0, SR_TID.X ;  /* 0x0000000000007919 */ /* 0x000e220000002100 */
[----:B------:R-:W1:Y:S01]  /*0040*/  LDCU UR5, c[0x0][0x390] ;  /* 0x00007200ff0577ac */ /* 0x000e620008000800 */
[----:B0-----:R-:W-:-:S05]  /*0050*/  IMAD R7, R7, UR4, R0 ;  /* 0x0000000407077c24 */ /* 0x001fca000f8e0200 */
[----:B-1----:R-:W-:-:S13]  /*0060*/  ISETP.GE.AND P0, PT, R7, UR5, PT ;  /* 0x0000000507007c0c */ /* 0x002fda000bf06270 */
[----:B------:R-:W-:Y:S05]  /*0070*/  @P0 EXIT ;  /* 0x000000000000094d */ /* 0x000fea0003800000 */
[----:B------:R-:W0:Y:S01]  /*0080*/  LDC.64 R2, c[0x0][0x388] ;  /* 0x0000e200ff027b82 */ /* 0x000e220000000a00 */
[----:B------:R-:W1:Y:S07]  /*0090*/  LDCU.64 UR4, c[0x0][0x358] ;  /* 0x00006b00ff0477ac */ /* 0x000e6e0008000a00 */
[----:B------:R-:W2:Y:S01]  /*00a0*/  LDC.64 R4, c[0x0][0x380] ;  /* 0x0000e000ff047b82 */ /* 0x000ea20000000a00 */
[----:B0-----:R-:W-:-:S05]  /*00b0*/  IMAD.WIDE R2, R7, 0x4, R2 ;  /* 0x0000000407027825 */ /* 0x001fca00078e0202 */
[----:B-1----:R0:W-:Y:S01]  /*00c0*/  STG.E desc[UR4][R2.64], RZ ;  /* 0x000000ff02007986 */ /* 0x0021e2000c101904 */
[----:B--2---:R-:W-:-:S05]  /*00d0*/  IMAD.WIDE R4, R7, 0x4, R4 ;  /* 0x0000000407047825 */ /* 0x004fca00078e0204 */
[----:B------:R-:W2:Y:S01]  /*00e0*/  LDG.E R0, desc[UR4][R4.64] ;  /* 0x0000000404007981 */ /* 0x000ea2000c1e1900 */
[----:B------:R-:W-:Y:S01]  /*00f0*/  BSSY.RECONVERGENT B0, `(.L_x_15) ;  /* 0x0000015000007945 */ /* 0x000fe20003800200 */
[----:B------:R-:W-:Y:S01]  /*0100*/  IMAD.MOV.U32 R6, RZ, RZ, RZ ;  /* 0x000000ffff067224 */ /* 0x000fe200078e00ff */
[----:B--2---:R-:W-:-:S13]  /*0110*/  ISETP.GE.AND P0, PT, R0, 0x1, PT ;  /* 0x000000010000780c */ /* 0x004fda0003f06270 */
[----:B0-----:R-:W-:Y:S05]  /*0120*/  @!P0 BRA `(.L_x_16) ;  /* 0x0000000000448947 */ /* 0x001fea0003800000 */
[----:B------:R-:W-:Y:S01]  /*0130*/  BSSY.RECONVERGENT B1, `(.L_x_17) ;  /* 0x000000f000017945 */ /* 0x000fe20003800200 */
.L_x_18:
[----:B------:R-:W2:Y:S01]  /*0140*/  LDG.E R6, desc[UR4][R2.64] ;  /* 0x0000000402067981 */ /* 0x000ea2000c1e1900 */
[----:B0-----:R-:W-:-:S04]  /*0150*/  SHF.R.S32.HI R7, RZ, 0x1f, R0 ;  /* 0x0000001fff077819 */ /* 0x001fc80000011400 */
[----:B------:R-:W-:-:S04]  /*0160*/  LEA.HI R7, R7, R0, RZ, 0x3 ;  /* 0x0000000007077211 */ /* 0x000fc800078f18ff */
[----:B------:R-:W-:-:S05]  /*0170*/  LOP3.LUT R7, R7, 0xfffffff8, RZ, 0xc0, !PT ;  /* 0xfffffff807077812 */ /* 0x000fca00078ec0ff */
[----:B------:R-:W-:-:S04]  /*0180*/  IMAD.IADD R7, R0, 0x1, -R7 ;  /* 0x0000000100077824 */ /* 0x000fc800078e0a07 */
[----:B--2---:R-:W-:-:S05]  /*0190*/  IMAD R7, R6, 0xa, R7 ;  /* 0x0000000a06077824 */ /* 0x004fca00078e0207 */
[----:B------:R0:W-:Y:S04]  /*01a0*/  STG.E desc[UR4][R2.64], R7 ;  /* 0x0000000702007986 */ /* 0x0001e8000c101904 */
[----:B------:R-:W2:Y:S02]  /*01b0*/  LDG.E R6, desc[UR4][R4.64] ;  /* 0x0000000404067981 */ /* 0x000ea4000c1e1900 */
[----:B--2---:R-:W-:Y:S02]  /*01c0*/  SHF.R.S32.HI R9, RZ, 0x1f, R6 ;  /* 0x0000001fff097819 */ /* 0x004fe40000011406 */
[----:B------:R-:W-:Y:S02]  /*01d0*/  ISETP.GT.AND P0, PT, R6, 0x7, PT ;  /* 0x000000070600780c */ /* 0x000fe40003f04270 */
[----:B------:R-:W-:-:S04]  /*01e0*/  LEA.HI R9, R9, R6, RZ, 0x3 ;  /* 0x0000000609097211 */ /* 0x000fc800078f18ff */
[----:B------:R-:W-:-:S05]  /*01f0*/  SHF.R.S32.HI R0, RZ, 0x3, R9 ;  /* 0x00000003ff007819 */ /* 0x000fca0000011409 */
[----:B------:R0:W-:Y:S02]  /*0200*/  STG.E desc[UR4][R4.64], R0 ;  /* 0x0000000004007986 */ /* 0x0001e4000c101904 */
[----:B------:R-:W-:Y:S05]  /*0210*/  @P0 BRA `(.L_x_18) ;  /* 0xfffffffc00c80947 */ /* 0x000fea000383ffff */
[----:B------:R-:W-:Y:S05]  /*0220*/  BSYNC.RECONVERGENT B1 ;  /* 0x0000000000017941 */ /* 0x000fea0003800200 */
.L_x_17:
[----:B------:R1:W5:Y:S02]  /*0230*/  LDG.E R6, desc[UR4][R2.64] ;  /* 0x0000000402067981 */ /* 0x000364000c1e1900 */
.L_x_16:
[----:B------:R-:W-:Y:S05]  /*0240*/  BSYNC.RECONVERGENT B0 ;  /* 0x0000000000007941 */ /* 0x000fea0003800200 */
.L_x_15:
[----:B-----5:R-:W-:Y:S01]  /*0250*/  ISETP.GE.AND P0, PT, R6, 0x1, PT ;  /* 0x000000010600780c */ /* 0x020fe20003f06270 */
[----:B------:R-:W-:Y:S01]  /*0260*/  BSSY.RECONVERGENT B0, `(.L_x_19) ;  /* 0x000000c000007945 */ /* 0x000fe20003800200 */
[----:B0-----:R-:W-:-:S11]  /*0270*/  IMAD.MOV.U32 R5, RZ, RZ, RZ ;  /* 0x000000ffff057224 */ /* 0x001fd600078e00ff */
[----:B------:R-:W-:Y:S05]  /*0280*/  @!P0 BRA `(.L_x_20) ;  /* 0x0000000000248947 */ /* 0x000fea0003800000 */
[----:B------:R-:W-:-:S07]  /*0290*/  IMAD.MOV.U32 R5, RZ, RZ, RZ ;  /* 0x000000ffff057224 */ /* 0x000fce00078e00ff */
.L_x_21:
[C---:B------:R-:W-:Y:S01]  /*02a0*/  IMAD.HI R0, R6.reuse, 0x66666667, RZ ;  /* 0x6666666706007827 */ /* 0x040fe200078e02ff */
[----:B------:R-:W-:-:S04]  /*02b0*/  ISETP.GT.AND P0, PT, R6, 0x9, PT ;  /* 0x000000090600780c */ /* 0x000fc80003f04270 */
[----:B------:R-:W-:-:S04]  /*02c0*/  SHF.R.U32.HI R7, RZ, 0x1f, R0 ;  /* 0x0000001fff077819 */ /* 0x000fc80000011600 */
[----:B------:R-:W-:-:S05]  /*02d0*/  LEA.HI.SX32 R7, R0, R7, 0x1e ;  /* 0x0000000700077211 */ /* 0x000fca00078ff2ff */
[----:B------:R-:W-:Y:S02]  /*02e0*/  IMAD R0, R7, -0xa, R6 ;  /* 0xfffffff607007824 */ /* 0x000fe400078e0206 */
[----:B------:R-:W-:Y:S02]  /*02f0*/  IMAD.MOV.U32 R6, RZ, RZ, R7 ;  /* 0x000000ffff067224 */ /* 0x000fe400078e0007 */
[----:B------:R-:W-:Y:S01]  /*0300*/  IMAD R5, R5, 0xa, R0 ;  /* 0x0000000a05057824 */ /* 0x000fe200078e0200 */
[----:B------:R-:W-:Y:S06]  /*0310*/  @P0 BRA `(.L_x_21) ;  /* 0xfffffffc00e00947 */ /* 0x000fec000383ffff */
.L_x_20:
[----:B------:R-:W-:Y:S05]  /*0320*/  BSYNC.RECONVERGENT B0 ;  /* 0x0000000000007941 */ /* 0x000fea0003800200 */
.L_x_19:
[----:B------:R-:W-:Y:S01]  /*0330*/  STG.E desc[UR4][R2.64], R5 ;  /* 0x0000000502007986 */ /* 0x000fe2000c101904 */
[----:B------:R-:W-:Y:S05]  /*0340*/  EXIT ;  /* 0x000000000000794d */ /* 0x000fea0003800000 */
.L_x_22:
        /* <DEDUP_REMOVED lines=11> */
.L_x_24:


//--------------------- .nv.shared.reserved.0     --------------------------
	.section	.nv.shared.reserved.0,"aw",@nobits
	.weak		__nv_reservedSMEM_offset_0_alias
	.size		__nv_reservedSMEM_offset_0_alias, 0, 64
	.other		__nv_reservedSMEM_offset_0_alias,@"STO_CUDA_RESERVED_SHARED STV_DEFAULT"
__nv_reservedSMEM_offset_0_alias:
	.zero		0
	.zero		64


//--------------------- .nv.constant0._Z6octal2PiS_i --------------------------
	.section	.nv.constant0._Z6octal2PiS_i,"a",@progbits
	.sectionflags	@""
	.align	4
.nv.constant0._Z6octal2PiS_i:
	.zero		916


//--------------------- .nv.constant0._Z5octalPiS_i --------------------------
	.section	.nv.constant0._Z5octalPiS_i,"a",@progbits
	.sectionflags	@""
	.align	4
.nv.constant0._Z5octalPiS_i:
	.zero		916


//--------------------- SYMBOLS --------------------------

	.type		.nv.reservedSmem.offset0,@object
	.size		.nv.reservedSmem.offset0,0x4
